//
// Generated by NVIDIA NVVM Compiler
//
// Compiler Build ID: CL-36424714
// Cuda compilation tools, release 13.0, V13.0.88
// Based on NVVM 20.0.0
//

.version 9.0
.target sm_100
.address_size 64

	// .globl	_Z15convolution_maxPdS_mmS_
// _ZZ15convolution_maxPdS_mmS_E9local_max has been demoted

.visible .entry _Z15convolution_maxPdS_mmS_(
	.param .u64 .ptr .align 1 _Z15convolution_maxPdS_mmS__param_0,
	.param .u64 .ptr .align 1 _Z15convolution_maxPdS_mmS__param_1,
	.param .u64 _Z15convolution_maxPdS_mmS__param_2,
	.param .u64 _Z15convolution_maxPdS_mmS__param_3,
	.param .u64 .ptr .align 1 _Z15convolution_maxPdS_mmS__param_4
)
{
	.reg .pred 	%p<12>;
	.reg .b32 	%r<24>;
	.reg .b64 	%rd<48>;
	.reg .b64 	%fd<23>;
	// demoted variable
	.shared .align 8 .f64 _ZZ15convolution_maxPdS_mmS_E9local_max;
	ld.param.u64 	%rd21, [_Z15convolution_maxPdS_mmS__param_0];
	ld.param.u64 	%rd24, [_Z15convolution_maxPdS_mmS__param_1];
	ld.param.u64 	%rd22, [_Z15convolution_maxPdS_mmS__param_2];
	ld.param.u64 	%rd23, [_Z15convolution_maxPdS_mmS__param_3];
	ld.param.u64 	%rd25, [_Z15convolution_maxPdS_mmS__param_4];
	cvta.to.global.u64 	%rd1, %rd24;
	cvta.to.global.u64 	%rd2, %rd25;
	mov.u32 	%r1, %ntid.y;
	mov.u32 	%r2, %tid.y;
	mov.u32 	%r3, %tid.x;
	or.b32  	%r4, %r3, %r2;
	setp.ne.s32 	%p1, %r4, 0;
	@%p1 bra 	$L__BB0_2;
	mov.b64 	%rd26, -4039728866288205824;
	st.shared.u64 	[_ZZ15convolution_maxPdS_mmS_E9local_max], %rd26;
$L__BB0_2:
	mov.u32 	%r13, %ctaid.y;
	mad.lo.s32 	%r14, %r13, %r1, %r2;
	add.s32 	%r22, %r14, 1;
	cvt.u64.u32 	%rd45, %r22;
	add.s64 	%rd4, %rd22, -1;
	setp.le.u64 	%p2, %rd4, %rd45;
	@%p2 bra 	$L__BB0_12;
	cvta.to.global.u64 	%rd5, %rd21;
	mov.u32 	%r15, %ntid.x;
	mov.u32 	%r16, %ctaid.x;
	mad.lo.s32 	%r17, %r16, %r15, %r3;
	add.s32 	%r6, %r17, 1;
	add.s64 	%rd6, %rd23, -1;
	mov.u32 	%r18, %nctaid.x;
	mul.lo.s32 	%r7, %r15, %r18;
	mov.u32 	%r19, %nctaid.y;
	mul.lo.s32 	%r8, %r1, %r19;
	cvt.s64.s32 	%rd27, %r6;
$L__BB0_4:
	setp.le.u64 	%p3, %rd6, %rd27;
	@%p3 bra 	$L__BB0_11;
	add.s32 	%r20, %r22, -1;
	cvt.s64.s32 	%rd28, %r20;
	mul.lo.s64 	%rd8, %rd23, %rd28;
	mul.lo.s64 	%rd9, %rd45, %rd23;
	add.s32 	%r21, %r22, 1;
	cvt.u64.u32 	%rd29, %r21;
	mul.lo.s64 	%rd10, %rd23, %rd29;
	cvt.u64.u32 	%rd30, %r22;
	add.s64 	%rd31, %rd9, %rd30;
	shl.b64 	%rd32, %rd31, 3;
	add.s64 	%rd11, %rd1, %rd32;
	mov.u32 	%r23, %r6;
$L__BB0_6:
	cvt.s64.s32 	%rd33, %r23;
	add.s64 	%rd34, %rd8, %rd33;
	shl.b64 	%rd35, %rd34, 3;
	add.s64 	%rd36, %rd5, %rd35;
	ld.global.f64 	%fd3, [%rd36+-8];
	add.s64 	%rd37, %rd9, %rd33;
	shl.b64 	%rd38, %rd37, 3;
	add.s64 	%rd39, %rd5, %rd38;
	ld.global.f64 	%fd4, [%rd39+-8];
	mul.f64 	%fd5, %fd4, 0dBFD3333333333333;
	fma.rn.f64 	%fd6, %fd3, 0d3FC999999999999A, %fd5;
	add.s64 	%rd40, %rd10, %rd33;
	shl.b64 	%rd41, %rd40, 3;
	add.s64 	%rd42, %rd5, %rd41;
	ld.global.f64 	%fd7, [%rd42+-8];
	fma.rn.f64 	%fd8, %fd7, 0d3FD999999999999A, %fd6;
	ld.global.f64 	%fd9, [%rd36];
	fma.rn.f64 	%fd10, %fd9, 0d3FE0000000000000, %fd8;
	ld.global.f64 	%fd11, [%rd39];
	fma.rn.f64 	%fd12, %fd11, 0d3FE3333333333333, %fd10;
	ld.global.f64 	%fd13, [%rd42];
	fma.rn.f64 	%fd14, %fd13, 0d3FE6666666666666, %fd12;
	ld.global.f64 	%fd15, [%rd36+8];
	fma.rn.f64 	%fd16, %fd15, 0dBFE999999999999A, %fd14;
	ld.global.f64 	%fd17, [%rd39+8];
	fma.rn.f64 	%fd18, %fd17, 0dBFECCCCCCCCCCCCD, %fd16;
	ld.global.f64 	%fd19, [%rd42+8];
	fma.rn.f64 	%fd20, %fd19, 0d3FB999999999999A, %fd18;
	add.s64 	%rd43, %rd1, %rd38;
	st.global.f64 	[%rd43], %fd20;
	setp.ne.s32 	%p4, %r22, %r23;
	@%p4 bra 	$L__BB0_10;
	ld.global.f64 	%fd1, [%rd11];
	ld.shared.u64 	%rd46, [_ZZ15convolution_maxPdS_mmS_E9local_max];
	mov.b64 	%rd13, %fd1;
$L__BB0_8:
	mov.b64 	%fd21, %rd46;
	setp.leu.f64 	%p5, %fd1, %fd21;
	@%p5 bra 	$L__BB0_10;
	atom.relaxed.shared.cas.b64 	%rd15, [_ZZ15convolution_maxPdS_mmS_E9local_max], %rd46, %rd13;
	setp.ne.s64 	%p6, %rd46, %rd15;
	mov.u64 	%rd46, %rd15;
	@%p6 bra 	$L__BB0_8;
$L__BB0_10:
	add.s32 	%r23, %r23, %r7;
	cvt.s64.s32 	%rd44, %r23;
	setp.gt.u64 	%p7, %rd6, %rd44;
	@%p7 bra 	$L__BB0_6;
$L__BB0_11:
	add.s32 	%r22, %r22, %r8;
	cvt.u64.u32 	%rd45, %r22;
	setp.gt.u64 	%p8, %rd4, %rd45;
	@%p8 bra 	$L__BB0_4;
$L__BB0_12:
	setp.ne.s32 	%p9, %r4, 0;
	@%p9 bra 	$L__BB0_16;
	ld.shared.f64 	%fd2, [_ZZ15convolution_maxPdS_mmS_E9local_max];
	ld.global.u64 	%rd47, [%rd2];
	mov.b64 	%rd18, %fd2;
$L__BB0_14:
	mov.b64 	%fd22, %rd47;
	setp.leu.f64 	%p10, %fd2, %fd22;
	@%p10 bra 	$L__BB0_16;
	atom.relaxed.global.cas.b64 	%rd20, [%rd2], %rd47, %rd18;
	setp.ne.s64 	%p11, %rd47, %rd20;
	mov.u64 	%rd47, %rd20;
	@%p11 bra 	$L__BB0_14;
$L__BB0_16:
	ret;

}


// ===== COMPILED SASS (sm_100) =====

	.target	sm_100

	.elftype	@"ET_EXEC"


//--------------------- .note.nv.tkinfo           --------------------------
	.section	.note.nv.tkinfo,"",@"SHT_NOTE"
	.sectionflags	@"SHF_NOTE_NV_TKINFO"
	.tkinfo
        /*0018*/ 	.word	0x00000002
        /*0030*/ 	.string	""
        /*0030*/ 	.string	"ptxas"
        /*0030*/ 	.string	"Cuda compilation tools, release 13.0, V13.0.88"
        /*0030*/ 	.string	"Build cuda_13.0.r13.0/compiler.36424714_0"
        /*0030*/ 	.string	"-arch sm_100 -m 64 "



//--------------------- .note.nv.cuinfo           --------------------------
	.section	.note.nv.cuinfo,"",@"SHT_NOTE"
	.sectionflags	@"SHF_NOTE_NV_CUINFO"
        /*0018*/ 	.short	0x0002
        /*001a*/ 	.short	0x0064
        /*001c*/ 	.short	0x0082
	.zero		2


//--------------------- .nv.info                  --------------------------
	.section	.nv.info,"",@"SHT_CUDA_INFO"
	.align	4


	//----- nvinfo : EIATTR_REGCOUNT
	.align		4
        /*0000*/ 	.byte	0x04, 0x2f
        /*0002*/ 	.short	(.L_1 - .L_0)
	.align		4
.L_0:
        /*0004*/ 	.word	index@(_Z15convolution_maxPdS_mmS_)
        /*0008*/ 	.word	0x00000028


	//----- nvinfo : EIATTR_FRAME_SIZE
	.align		4
.L_1:
        /*000c*/ 	.byte	0x04, 0x11
        /*000e*/ 	.short	(.L_3 - .L_2)
	.align		4
.L_2:
        /*0010*/ 	.word	index@(_Z15convolution_maxPdS_mmS_)
        /*0014*/ 	.word	0x00000000


	//----- nvinfo : EIATTR_MIN_STACK_SIZE
	.align		4
.L_3:
        /*0018*/ 	.byte	0x04, 0x12
        /*001a*/ 	.short	(.L_5 - .L_4)
	.align		4
.L_4:
        /*001c*/ 	.word	index@(_Z15convolution_maxPdS_mmS_)
        /*0020*/ 	.word	0x00000000
.L_5:


//--------------------- .nv.compat                --------------------------
	.section	.nv.compat,"",@"SHT_CUDA_COMPAT_INFO"
	.align	4
        /*0000*/ 	.byte	0x02, 0x09, 0x00, 0x00, 0x02, 0x02, 0x01, 0x00, 0x02, 0x05, 0x05, 0x00, 0x03, 0x07, 0x01, 0x01
        /*0010*/ 	.byte	0x02, 0x03, 0x00, 0x00, 0x02, 0x06, 0x01, 0x00, 0x04, 0x0b, 0x08, 0x00, 0x01, 0x00, 0x00, 0x00
        /*0020*/ 	.byte	0x00, 0x00, 0x00, 0x00


//--------------------- .nv.info._Z15convolution_maxPdS_mmS_ --------------------------
	.section	.nv.info._Z15convolution_maxPdS_mmS_,"",@"SHT_CUDA_INFO"
	.sectionflags	@""
	.align	4


	//----- nvinfo : EIATTR_CUDA_API_VERSION
	.align		4
        /*0000*/ 	.byte	0x04, 0x37
        /*0002*/ 	.short	(.L_7 - .L_6)
.L_6:
        /*0004*/ 	.word	0x00000082


	//----- nvinfo : EIATTR_KPARAM_INFO
	.align		4
.L_7:
        /*0008*/ 	.byte	0x04, 0x17
        /*000a*/ 	.short	(.L_9 - .L_8)
.L_8:
        /*000c*/ 	.word	0x00000000
        /*0010*/ 	.short	0x0004
        /*0012*/ 	.short	0x0020
        /*0014*/ 	.byte	0x00, 0xf5, 0x21, 0x00


	//----- nvinfo : EIATTR_KPARAM_INFO
	.align		4
.L_9:
        /*0018*/ 	.byte	0x04, 0x17
        /*001a*/ 	.short	(.L_11 - .L_10)
.L_10:
        /*001c*/ 	.word	0x00000000
        /*0020*/ 	.short	0x0003
        /*0022*/ 	.short	0x0018
        /*0024*/ 	.byte	0x00, 0xf0, 0x21, 0x00


	//----- nvinfo : EIATTR_KPARAM_INFO
	.align		4
.L_11:
        /*0028*/ 	.byte	0x04, 0x17
        /*002a*/ 	.short	(.L_13 - .L_12)
.L_12:
        /*002c*/ 	.word	0x00000000
        /*0030*/ 	.short	0x0002
        /*0032*/ 	.short	0x0010
        /*0034*/ 	.byte	0x00, 0xf0, 0x21, 0x00


	//----- nvinfo : EIATTR_KPARAM_INFO
	.align		4
.L_13:
        /*0038*/ 	.byte	0x04, 0x17
        /*003a*/ 	.short	(.L_15 - .L_14)
.L_14:
        /*003c*/ 	.word	0x00000000
        /*0040*/ 	.short	0x0001
        /*0042*/ 	.short	0x0008
        /*0044*/ 	.byte	0x00, 0xf5, 0x21, 0x00


	//----- nvinfo : EIATTR_KPARAM_INFO
	.align		4
.L_15:
        /*0048*/ 	.byte	0x04, 0x17
        /*004a*/ 	.short	(.L_17 - .L_16)
.L_16:
        /*004c*/ 	.word	0x00000000
        /*0050*/ 	.short	0x0000
        /*0052*/ 	.short	0x0000
        /*0054*/ 	.byte	0x00, 0xf5, 0x21, 0x00


	//----- nvinfo : EIATTR_SPARSE_MMA_MASK
	.align		4
.L_17:
        /*0058*/ 	.byte	0x03, 0x50
        /*005a*/ 	.short	0x0000


	//----- nvinfo : EIATTR_MAXREG_COUNT
	.align		4
        /*005c*/ 	.byte	0x03, 0x1b
        /*005e*/ 	.short	0x00ff


	//----- nvinfo : EIATTR_MERCURY_ISA_VERSION
	.align		4
        /*0060*/ 	.byte	0x03, 0x5f
        /*0062*/ 	.short	0x0101


	//----- nvinfo : EIATTR_VRC_CTA_INIT_COUNT
	.align		4
        /*0064*/ 	.byte	0x02, 0x4a
	.zero		1
	.zero		1


	//----- nvinfo : EIATTR_EXIT_INSTR_OFFSETS
	.align		4
        /*0068*/ 	.byte	0x04, 0x1c
        /*006a*/ 	.short	(.L_19 - .L_18)


	//   ....[0]....
.L_18:
        /*006c*/ 	.word	0x00000910


	//   ....[1]....
        /*0070*/ 	.word	0x000009a0


	//   ....[2]....
        /*0074*/ 	.word	0x00000a10


	//----- nvinfo : EIATTR_CRS_STACK_SIZE
	.align		4
.L_19:
        /*0078*/ 	.byte	0x04, 0x1e
        /*007a*/ 	.short	(.L_21 - .L_20)
.L_20:
        /*007c*/ 	.word	0x00000000


	//----- nvinfo : EIATTR_CBANK_PARAM_SIZE
	.align		4
.L_21:
        /*0080*/ 	.byte	0x03, 0x19
        /*0082*/ 	.short	0x0028


	//----- nvinfo : EIATTR_PARAM_CBANK
	.align		4
        /*0084*/ 	.byte	0x04, 0x0a
        /*0086*/ 	.short	(.L_23 - .L_22)
	.align		4
.L_22:
        /*0088*/ 	.word	index@(.nv.constant0._Z15convolution_maxPdS_mmS_)
        /*008c*/ 	.short	0x0380
        /*008e*/ 	.short	0x0028


	//----- nvinfo : EIATTR_SW_WAR
	.align		4
.L_23:
        /*0090*/ 	.byte	0x04, 0x36
        /*0092*/ 	.short	(.L_25 - .L_24)
.L_24:
        /*0094*/ 	.word	0x00000008
.L_25:


//--------------------- .nv.callgraph             --------------------------
	.section	.nv.callgraph,"",@"SHT_CUDA_CALLGRAPH"
	.align	4
	.sectionentsize	8
	.align		4
        /*0000*/ 	.word	0x00000000
	.align		4
        /*0004*/ 	.word	0xffffffff
	.align		4
        /*0008*/ 	.word	0x00000000
	.align		4
        /*000c*/ 	.word	0xfffffffe
	.align		4
        /*0010*/ 	.word	0x00000000
	.align		4
        /*0014*/ 	.word	0xfffffffd
	.align		4
        /*0018*/ 	.word	0x00000000
	.align		4
        /*001c*/ 	.word	0xfffffffc


//--------------------- .text._Z15convolution_maxPdS_mmS_ --------------------------
	.section	.text._Z15convolution_maxPdS_mmS_,"ax",@progbits
	.align	128
        .global         _Z15convolution_maxPdS_mmS_
        .type           _Z15convolution_maxPdS_mmS_,@function
        .size           _Z15convolution_maxPdS_mmS_,(.L_x_11 - _Z15convolution_maxPdS_mmS_)
        .other          _Z15convolution_maxPdS_mmS_,@"STO_CUDA_ENTRY STV_DEFAULT"
_Z15convolution_maxPdS_mmS_:
.text._Z15convolution_maxPdS_mmS_:
[----:B------:R-:W-:Y:S01]  /*0000*/  LDC R1, c[0x0][0x37c] ;  /* 0x0000df00ff017b82 */ /* 0x000fe20000000800 */
[----:B------:R-:W0:Y:S01]  /*0010*/  S2R R4, SR_TID.Y ;  /* 0x0000000000047919 */ /* 0x000e220000002200 */
[----:B------:R-:W1:Y:S01]  /*0020*/  LDCU.64 UR4, c[0x0][0x390] ;  /* 0x00007200ff0477ac */ /* 0x000e620008000a00 */
[----:B------:R-:W-:Y:S01]  /*0030*/  BSSY B0, `(.L_x_0) ;  /* 0x000008c000007945 */ /* 0x000fe20003800000 */
[----:B------:R-:W0:Y:S01]  /*0040*/  S2R R7, SR_TID.X ;  /* 0x0000000000077919 */ /* 0x000e220000002100 */
[----:B------:R-:W2:Y:S01]  /*0050*/  LDCU UR8, c[0x0][0x364] ;  /* 0x00006c80ff0877ac */ /* 0x000ea20008000800 */
[----:B------:R-:W2:Y:S01]  /*0060*/  S2R R9, SR_CTAID.Y ;  /* 0x0000000000097919 */ /* 0x000ea20000002600 */
[----:B------:R-:W3:Y:S01]  /*0070*/  LDCU.64 UR10, c[0x0][0x358] ;  /* 0x00006b00ff0a77ac */ /* 0x000ee20008000a00 */
[----:B-1----:R-:W-:-:S04]  /*0080*/  UIADD3 UR4, UP0, UPT, UR4, -0x1, URZ ;  /* 0xffffffff04047890 */ /* 0x002fc8000ff1e0ff */
[----:B------:R-:W-:Y:S01]  /*0090*/  UIADD3.X UR5, UPT, UPT, UR5, -0x1, URZ, UP0, !UPT ;  /* 0xffffffff05057890 */ /* 0x000fe200087fe4ff */
[--C-:B0-----:R-:W-:Y:S01]  /*00a0*/  LOP3.LUT P0, R0, R7, RZ, R4.reuse, 0xfa, !PT ;  /* 0x000000ff07007212 */ /* 0x101fe2000780fa04 */
[----:B--2---:R-:W-:-:S04]  /*00b0*/  IMAD R4, R9, UR8, R4 ;  /* 0x0000000809047c24 */ /* 0x004fc8000f8e0204 */
[----:B------:R-:W-:Y:S02]  /*00c0*/  VIADD R6, R4, 0x1 ;  /* 0x0000000104067836 */ /* 0x000fe40000000000 */
[----:B------:R-:W-:-:S06]  /*00d0*/  IMAD.U32 R4, RZ, RZ, UR5 ;  /* 0x00000005ff047e24 */ /* 0x000fcc000f8e00ff */
[----:B------:R-:W0:Y:S01]  /*00e0*/  @!P0 S2R R5, SR_CgaCtaId ;  /* 0x0000000000058919 */ /* 0x000e220000008800 */
[----:B------:R-:W-:Y:S01]  /*00f0*/  @!P0 MOV R2, 0x400 ;  /* 0x0000040000028802 */ /* 0x000fe20000000f00 */
[----:B------:R-:W-:-:S03]  /*0100*/  @!P0 IMAD.MOV.U32 R3, RZ, RZ, -0x38100001 ;  /* 0xc7efffffff038424 */ /* 0x000fc600078e00ff */
[----:B0-----:R-:W-:Y:S01]  /*0110*/  @!P0 LEA R5, R5, R2, 0x18 ;  /* 0x0000000205058211 */ /* 0x001fe200078ec0ff */
[----:B------:R-:W-:-:S05]  /*0120*/  @!P0 IMAD.MOV.U32 R2, RZ, RZ, -0x20000000 ;  /* 0xe0000000ff028424 */ /* 0x000fca00078e00ff */
[----:B------:R0:W-:Y:S01]  /*0130*/  @!P0 STS.64 [R5], R2 ;  /* 0x0000000205008388 */ /* 0x0001e20000000a00 */
[----:B------:R-:W-:-:S04]  /*0140*/  ISETP.LT.U32.AND P0, PT, R6, UR4, PT ;  /* 0x0000000406007c0c */ /* 0x000fc8000bf01070 */
[----:B------:R-:W-:-:S13]  /*0150*/  ISETP.GT.U32.AND.EX P0, PT, R4, RZ, PT, P0 ;  /* 0x000000ff0400720c */ /* 0x000fda0003f04100 */
[----:B0--3--:R-:W-:Y:S05]  /*0160*/  @!P0 BRA `(.L_x_1) ;  /* 0x0000000400e08947 */ /* 0x009fea0003800000 */
[----:B------:R-:W0:Y:S01]  /*0170*/  S2R R2, SR_CTAID.X ;  /* 0x0000000000027919 */ /* 0x000e220000002500 */
[----:B------:R-:W1:Y:S01]  /*0180*/  LDC.64 R4, c[0x0][0x398] ;  /* 0x0000e600ff047b82 */ /* 0x000e620000000a00 */
[----:B------:R-:W0:Y:S07]  /*0190*/  LDCU UR6, c[0x0][0x360] ;  /* 0x00006c00ff0677ac */ /* 0x000e2e0008000800 */
[----:B------:R-:W2:Y:S08]  /*01a0*/  LDC R12, c[0x0][0x370] ;  /* 0x0000dc00ff0c7b82 */ /* 0x000eb00000000800 */
[----:B------:R-:W3:Y:S01]  /*01b0*/  LDC R13, c[0x0][0x374] ;  /* 0x0000dd00ff0d7b82 */ /* 0x000ee20000000800 */
[----:B0-----:R-:W-:Y:S01]  /*01c0*/  IMAD R3, R2, UR6, R7 ;  /* 0x0000000602037c24 */ /* 0x001fe2000f8e0207 */
[----:B-1----:R-:W-:Y:S01]  /*01d0*/  IADD3 R2, P0, PT, R4, -0x1, RZ ;  /* 0xffffffff04027810 */ /* 0x002fe20007f1e0ff */
[----:B------:R-:W-:-:S02]  /*01e0*/  IMAD.MOV.U32 R7, RZ, RZ, RZ ;  /* 0x000000ffff077224 */ /* 0x000fc400078e00ff */
[----:B------:R-:W-:Y:S01]  /*01f0*/  VIADD R3, R3, 0x1 ;  /* 0x0000000103037836 */ /* 0x000fe20000000000 */
[----:B------:R-:W-:Y:S01]  /*0200*/  IADD3.X R4, PT, PT, R5, -0x1, RZ, P0, !PT ;  /* 0xffffffff05047810 */ /* 0x000fe200007fe4ff */
[----:B--2---:R-:W-:-:S03]  /*0210*/  IMAD R12, R12, UR6, RZ ;  /* 0x000000060c0c7c24 */ /* 0x004fc6000f8e02ff */
[----:B------:R-:W-:Y:S01]  /*0220*/  SHF.R.S32.HI R5, RZ, 0x1f, R3 ;  /* 0x0000001fff057819 */ /* 0x000fe20000011403 */
[----:B---3--:R-:W-:Y:S01]  /*0230*/  IMAD R13, R13, UR8, RZ ;  /* 0x000000080d0d7c24 */ /* 0x008fe2000f8e02ff */
[----:B------:R-:W-:-:S04]  /*0240*/  ISETP.GT.U32.AND P0, PT, R2, R3, PT ;  /* 0x000000030200720c */ /* 0x000fc80003f04070 */
[----:B------:R-:W-:Y:S01]  /*0250*/  ISETP.GT.U32.AND.EX P0, PT, R4, R5, PT, P0 ;  /* 0x000000050400720c */ /* 0x000fe20003f04100 */
[----:B------:R-:W-:-:S12]  /*0260*/  IMAD.MOV.U32 R5, RZ, RZ, R6 ;  /* 0x000000ffff057224 */ /* 0x000fd800078e0006 */
.L_x_8:
[----:B------:R-:W-:Y:S04]  /*0270*/  BSSY B1, `(.L_x_2) ;  /* 0x0000061000017945 */ /* 0x000fe80003800000 */
[----:B------:R-:W-:Y:S05]  /*0280*/  @!P0 BRA `(.L_x_3) ;  /* 0x00000004007c8947 */ /* 0x000fea0003800000 */
[----:B------:R-:W0:Y:S01]  /*0290*/  LDCU.64 UR12, c[0x0][0x398] ;  /* 0x00007300ff0c77ac */ /* 0x000e220008000a00 */
[----:B------:R-:W-:Y:S02]  /*02a0*/  HFMA2 R9, -RZ, RZ, 0, 0 ;  /* 0x00000000ff097431 */ /* 0x000fe400000001ff */
[----:B------:R-:W-:Y:S01]  /*02b0*/  IMAD.MOV.U32 R8, RZ, RZ, R6 ;  /* 0x000000ffff087224 */ /* 0x000fe200078e0006 */
[----:B------:R-:W1:Y:S01]  /*02c0*/  LDCU.64 UR6, c[0x0][0x388] ;  /* 0x00007100ff0677ac */ /* 0x000e620008000a00 */
[C---:B------:R-:W-:Y:S02]  /*02d0*/  VIADD R30, R6.reuse, 0xffffffff ;  /* 0xffffffff061e7836 */ /* 0x040fe40000000000 */
[----:B------:R-:W-:Y:S02]  /*02e0*/  VIADD R31, R6, 0x1 ;  /* 0x00000001061f7836 */ /* 0x000fe40000000000 */
[----:B------:R-:W-:Y:S01]  /*02f0*/  IMAD.MOV.U32 R33, RZ, RZ, R3 ;  /* 0x000000ffff217224 */ /* 0x000fe200078e0003 */
[----:B------:R-:W-:Y:S01]  /*0300*/  SHF.R.S32.HI R32, RZ, 0x1f, R30 ;  /* 0x0000001fff207819 */ /* 0x000fe2000001141e */
[----:B0-----:R-:W-:-:S02]  /*0310*/  IMAD R10, R7, UR12, RZ ;  /* 0x0000000c070a7c24 */ /* 0x001fc4000f8e02ff */
[----:B------:R-:W-:-:S04]  /*0320*/  IMAD.WIDE.U32 R8, R5, UR12, R8 ;  /* 0x0000000c05087c25 */ /* 0x000fc8000f8e0008 */
[----:B------:R-:W-:Y:S01]  /*0330*/  IMAD R11, R5, UR13, R10 ;  /* 0x0000000d050b7c24 */ /* 0x000fe2000f8e020a */
[----:B-1----:R-:W-:-:S03]  /*0340*/  LEA R14, P1, R8, UR6, 0x3 ;  /* 0x00000006080e7c11 */ /* 0x002fc6000f8218ff */
[----:B------:R-:W-:-:S05]  /*0350*/  IMAD.IADD R9, R9, 0x1, R11 ;  /* 0x0000000109097824 */ /* 0x000fca00078e020b */
[----:B------:R-:W-:-:S07]  /*0360*/  LEA.HI.X R15, R8, UR7, R9, 0x3, P1 ;  /* 0x00000007080f7c11 */ /* 0x000fce00088f1c09 */
.L_x_7:
[----:B------:R-:W0:Y:S01]  /*0370*/  LDCU.64 UR6, c[0x0][0x398] ;  /* 0x00007300ff0677ac */ /* 0x000e220008000a00 */
[--C-:B------:R-:W-:Y:S01]  /*0380*/  SHF.R.S32.HI R17, RZ, 0x1f, R33.reuse ;  /* 0x0000001fff117819 */ /* 0x100fe20000011421 */
[----:B------:R-:W-:Y:S01]  /*0390*/  IMAD.MOV.U32 R16, RZ, RZ, R33 ;  /* 0x000000ffff107224 */ /* 0x000fe200078e0021 */
[----:B------:R-:W1:Y:S01]  /*03a0*/  LDCU.128 UR12, c[0x0][0x380] ;  /* 0x00007000ff0c77ac */ /* 0x000e620008000c00 */
[----:B0-----:R-:W-:Y:S02]  /*03b0*/  IMAD R8, R7, UR6, RZ ;  /* 0x0000000607087c24 */ /* 0x001fe4000f8e02ff */
[----:B------:R-:W-:-:S04]  /*03c0*/  IMAD.WIDE.U32 R36, R5, UR6, R16 ;  /* 0x0000000605247c25 */ /* 0x000fc8000f8e0010 */
[----:B------:R-:W-:Y:S02]  /*03d0*/  IMAD R9, R5, UR7, R8 ;  /* 0x0000000705097c24 */ /* 0x000fe4000f8e0208 */
[----:B------:R-:W-:-:S03]  /*03e0*/  IMAD R11, R32, UR6, RZ ;  /* 0x00000006200b7c24 */ /* 0x000fc6000f8e02ff */
[----:B------:R-:W-:Y:S01]  /*03f0*/  IADD3 R9, PT, PT, R9, R37, RZ ;  /* 0x0000002509097210 */ /* 0x000fe20007ffe0ff */
[----:B------:R-:W-:Y:S02]  /*0400*/  IMAD.SHL.U32 R37, R36, 0x8, RZ ;  /* 0x0000000824257824 */ /* 0x000fe400078e00ff */
[----:B------:R-:W-:Y:S01]  /*0410*/  IMAD R11, R30, UR7, R11 ;  /* 0x000000071e0b7c24 */ /* 0x000fe2000f8e020b */
[----:B------:R-:W-:Y:S01]  /*0420*/  SHF.L.U64.HI R36, R36, 0x3, R9 ;  /* 0x0000000324247819 */ /* 0x000fe20000010209 */
[----:B------:R-:W-:Y:S01]  /*0430*/  IMAD.WIDE.U32 R8, R30, UR6, R16 ;  /* 0x000000061e087c25 */ /* 0x000fe2000f8e0010 */
[----:B-1----:R-:W-:-:S03]  /*0440*/  IADD3 R34, P1, PT, R37, UR12, RZ ;  /* 0x0000000c25227c10 */ /* 0x002fc6000ff3e0ff */
[----:B------:R-:W-:Y:S01]  /*0450*/  IMAD.IADD R9, R9, 0x1, R11 ;  /* 0x0000000109097824 */ /* 0x000fe200078e020b */
[----:B------:R-:W-:Y:S02]  /*0460*/  IADD3.X R35, PT, PT, R36, UR13, RZ, P1, !PT ;  /* 0x0000000d24237c10 */ /* 0x000fe40008ffe4ff */
[----:B------:R-:W-:-:S03]  /*0470*/  LEA R10, P1, R8, UR12, 0x3 ;  /* 0x0000000c080a7c11 */ /* 0x000fc6000f8218ff */
[----:B------:R-:W2:Y:S01]  /*0480*/  LDG.E.64 R24, desc[UR10][R34.64+-0x8] ;  /* 0xfffff80a22187981 */ /* 0x000ea2000c1e1b00 */
[----:B------:R-:W-:Y:S01]  /*0490*/  LEA.HI.X R11, R8, UR13, R9, 0x3, P1 ;  /* 0x0000000d080b7c11 */ /* 0x000fe200088f1c09 */
[C---:B------:R-:W-:Y:S02]  /*04a0*/  IMAD.WIDE.U32 R16, R31.reuse, UR6, R16 ;  /* 0x000000061f107c25 */ /* 0x040fe4000f8e0010 */
[----:B------:R-:W3:Y:S04]  /*04b0*/  LDG.E.64 R18, desc[UR10][R34.64] ;  /* 0x0000000a22127981 */ /* 0x000ee8000c1e1b00 */
[----:B------:R-:W4:Y:S01]  /*04c0*/  LDG.E.64 R8, desc[UR10][R10.64+-0x8] ;  /* 0xfffff80a0a087981 */ /* 0x000f22000c1e1b00 */
[----:B------:R-:W-:Y:S01]  /*04d0*/  IMAD R17, R31, UR7, R17 ;  /* 0x000000071f117c24 */ /* 0x000fe2000f8e0211 */
[----:B------:R-:W-:-:S02]  /*04e0*/  LEA R26, P1, R16, UR12, 0x3 ;  /* 0x0000000c101a7c11 */ /* 0x000fc4000f8218ff */
[----:B------:R-:W5:Y:S02]  /*04f0*/  LDG.E.64 R20, desc[UR10][R10.64] ;  /* 0x0000000a0a147981 */ /* 0x000f64000c1e1b00 */
[----:B------:R-:W-:-:S05]  /*0500*/  LEA.HI.X R27, R16, UR13, R17, 0x3, P1 ;  /* 0x0000000d101b7c11 */ /* 0x000fca00088f1c11 */
[----:B------:R-:W3:Y:S04]  /*0510*/  LDG.E.64 R22, desc[UR10][R26.64+-0x8] ;  /* 0xfffff80a1a167981 */ /* 0x000ee8000c1e1b00 */
[----:B------:R-:W5:Y:S01]  /*0520*/  LDG.E.64 R16, desc[UR10][R26.64] ;  /* 0x0000000a1a107981 */ /* 0x000f62000c1e1b00 */
[----:B------:R-:W-:Y:S01]  /*0530*/  UMOV UR6, 0x33333333 ;  /* 0x3333333300067882 */ /* 0x000fe20000000000 */
[----:B------:R-:W-:Y:S02]  /*0540*/  UMOV UR7, 0x3fd33333 ;  /* 0x3fd3333300077882 */ /* 0x000fe40000000000 */
[----:B------:R-:W5:Y:S04]  /*0550*/  LDG.E.64 R10, desc[UR10][R10.64+0x8] ;  /* 0x0000080a0a0a7981 */ /* 0x000f68000c1e1b00 */
[----:B------:R-:W5:Y:S01]  /*0560*/  LDG.E.64 R28, desc[UR10][R26.64+0x8] ;  /* 0x0000080a1a1c7981 */ /* 0x000f62000c1e1b00 */
[----:B--2---:R-:W-:Y:S01]  /*0570*/  DMUL R24, R24, -UR6 ;  /* 0x8000000618187c28 */ /* 0x004fe20008000000 */
[----:B------:R-:W-:Y:S01]  /*0580*/  UMOV UR6, 0x9999999a ;  /* 0x9999999a00067882 */ /* 0x000fe20000000000 */
[----:B------:R-:W-:-:S06]  /*0590*/  UMOV UR7, 0x3fc99999 ;  /* 0x3fc9999900077882 */ /* 0x000fcc0000000000 */
[----:B----4-:R-:W-:Y:S01]  /*05a0*/  DFMA R24, R8, UR6, R24 ;  /* 0x0000000608187c2b */ /* 0x010fe20008000018 */
[----:B------:R-:W2:Y:S01]  /*05b0*/  LDG.E.64 R8, desc[UR10][R34.64+0x8] ;  /* 0x0000080a22087981 */ /* 0x000ea2000c1e1b00 */
[----:B------:R-:W-:-:S06]  /*05c0*/  UMOV UR7, 0x3fd99999 ;  /* 0x3fd9999900077882 */ /* 0x000fcc0000000000 */
[----:B---3--:R-:W-:Y:S01]  /*05d0*/  DFMA R22, R22, UR6, R24 ;  /* 0x0000000616167c2b */ /* 0x008fe20008000018 */
[----:B------:R-:W-:Y:S01]  /*05e0*/  UMOV UR6, 0x33333333 ;  /* 0x3333333300067882 */ /* 0x000fe20000000000 */
[----:B------:R-:W-:-:S06]  /*05f0*/  UMOV UR7, 0x3fe33333 ;  /* 0x3fe3333300077882 */ /* 0x000fcc0000000000 */
[----:B-----5:R-:W-:-:S08]  /*0600*/  DFMA R20, R20, 0.5, R22 ;  /* 0x3fe000001414782b */ /* 0x020fd00000000016 */
[----:B------:R-:W-:Y:S01]  /*0610*/  DFMA R18, R18, UR6, R20 ;  /* 0x0000000612127c2b */ /* 0x000fe20008000014 */
[----:B------:R-:W-:Y:S01]  /*0620*/  UMOV UR6, 0x66666666 ;  /* 0x6666666600067882 */ /* 0x000fe20000000000 */
[----:B------:R-:W-:-:S06]  /*0630*/  UMOV UR7, 0x3fe66666 ;  /* 0x3fe6666600077882 */ /* 0x000fcc0000000000 */
[----:B------:R-:W-:Y:S01]  /*0640*/  DFMA R16, R16, UR6, R18 ;  /* 0x0000000610107c2b */ /* 0x000fe20008000012 */
[----:B------:R-:W-:Y:S01]  /*0650*/  UMOV UR6, 0x9999999a ;  /* 0x9999999a00067882 */ /* 0x000fe20000000000 */
[----:B------:R-:W-:-:S06]  /*0660*/  UMOV UR7, 0x3fe99999 ;  /* 0x3fe9999900077882 */ /* 0x000fcc0000000000 */
[----:B------:R-:W-:Y:S01]  /*0670*/  DFMA R10, R10, -UR6, R16 ;  /* 0x800000060a0a7c2b */ /* 0x000fe20008000010 */
[----:B------:R-:W-:Y:S01]  /*0680*/  UMOV UR6, 0xcccccccd ;  /* 0xcccccccd00067882 */ /* 0x000fe20000000000 */
[----:B------:R-:W-:Y:S01]  /*0690*/  UMOV UR7, 0x3feccccc ;  /* 0x3feccccc00077882 */ /* 0x000fe20000000000 */
[----:B------:R-:W-:Y:S05]  /*06a0*/  BSSY B2, `(.L_x_4) ;  /* 0x0000018000027945 */ /* 0x000fea0003800000 */
[----:B--2---:R-:W-:Y:S01]  /*06b0*/  DFMA R8, R8, -UR6, R10 ;  /* 0x8000000608087c2b */ /* 0x004fe2000800000a */
[----:B------:R-:W-:Y:S01]  /*06c0*/  UMOV UR6, 0x9999999a ;  /* 0x9999999a00067882 */ /* 0x000fe20000000000 */
[----:B------:R-:W-:Y:S01]  /*06d0*/  IADD3 R10, P1, PT, R37, UR14, RZ ;  /* 0x0000000e250a7c10 */ /* 0x000fe2000ff3e0ff */
[----:B------:R-:W-:-:S03]  /*06e0*/  UMOV UR7, 0x3fb99999 ;  /* 0x3fb9999900077882 */ /* 0x000fc60000000000 */
[----:B------:R-:W-:Y:S02]  /*06f0*/  IADD3.X R11, PT, PT, R36, UR15, RZ, P1, !PT ;  /* 0x0000000f240b7c10 */ /* 0x000fe40008ffe4ff */
[----:B------:R-:W-:Y:S01]  /*0700*/  DFMA R8, R28, UR6, R8 ;  /* 0x000000061c087c2b */ /* 0x000fe20008000008 */
[----:B------:R-:W-:-:S06]  /*0710*/  ISETP.NE.AND P1, PT, R6, R33, PT ;  /* 0x000000210600720c */ /* 0x000fcc0003f25270 */
[----:B------:R0:W-:Y:S07]  /*0720*/  STG.E.64 desc[UR10][R10.64], R8 ;  /* 0x000000080a007986 */ /* 0x0001ee000c101b0a */
[----:B------:R-:W-:Y:S05]  /*0730*/  @P1 BRA `(.L_x_5) ;  /* 0x0000000000381947 */ /* 0x000fea0003800000 */
[----:B0-----:R0:W5:Y:S01]  /*0740*/  LDG.E.64 R10, desc[UR10][R14.64] ;  /* 0x0000000a0e0a7981 */ /* 0x001162000c1e1b00 */
[----:B------:R-:W-:Y:S01]  /*0750*/  MOV R8, 0x400 ;  /* 0x0000040000087802 */ /* 0x000fe20000000f00 */
[----:B------:R-:W1:Y:S03]  /*0760*/  S2R R9, SR_CgaCtaId ;  /* 0x0000000000097919 */ /* 0x000e660000008800 */
[----:B-1----:R-:W-:-:S05]  /*0770*/  LEA R19, R9, R8, 0x18 ;  /* 0x0000000809137211 */ /* 0x002fca00078ec0ff */
[----:B------:R0:W1:Y:S02]  /*0780*/  LDS.64 R8, [R19] ;  /* 0x0000000013087984 */ /* 0x0000640000000a00 */
.L_x_6:
[----:B-1---5:R-:W-:Y:S01]  /*0790*/  DSETP.GT.AND P1, PT, R10, R8, PT ;  /* 0x000000080a00722a */ /* 0x022fe20003f24000 */
[----:B------:R-:W-:-:S13]  /*07a0*/  YIELD ;  /* 0x0000000000007946 */ /* 0x000fda0003800000 */
[----:B------:R-:W-:Y:S05]  /*07b0*/  @!P1 BRA `(.L_x_5) ;  /* 0x0000000000189947 */ /* 0x000fea0003800000 */
[----:B------:R-:W1:Y:S02]  /*07c0*/  ATOMS.CAS.64 R16, [R19], R8, R10 ;  /* 0x000000081310738d */ /* 0x000e64000000040a */
[----:B-1----:R-:W-:Y:S01]  /*07d0*/  ISETP.NE.U32.AND P1, PT, R8, R16, PT ;  /* 0x000000100800720c */ /* 0x002fe20003f25070 */
[----:B------:R-:W-:-:S03]  /*07e0*/  IMAD.MOV.U32 R8, RZ, RZ, R16 ;  /* 0x000000ffff087224 */ /* 0x000fc600078e0010 */
[----:B------:R-:W-:Y:S01]  /*07f0*/  ISETP.NE.AND.EX P1, PT, R9, R17, PT, P1 ;  /* 0x000000110900720c */ /* 0x000fe20003f25310 */
[----:B------:R-:W-:-:S12]  /*0800*/  IMAD.MOV.U32 R9, RZ, RZ, R17 ;  /* 0x000000ffff097224 */ /* 0x000fd800078e0011 */
[----:B------:R-:W-:Y:S05]  /*0810*/  @P1 BRA `(.L_x_6) ;  /* 0xfffffffc00dc1947 */ /* 0x000fea000383ffff */
.L_x_5:
[----:B------:R-:W-:Y:S05]  /*0820*/  BSYNC B2 ;  /* 0x0000000000027941 */ /* 0x000fea0003800000 */
.L_x_4:
[----:B------:R-:W-:-:S05]  /*0830*/  IMAD.IADD R33, R12, 0x1, R33 ;  /* 0x000000010c217824 */ /* 0x000fca00078e0221 */
[----:B------:R-:W-:Y:S02]  /*0840*/  ISETP.GT.U32.AND P1, PT, R2, R33, PT ;  /* 0x000000210200720c */ /* 0x000fe40003f24070 */
[----:B0-----:R-:W-:-:S04]  /*0850*/  SHF.R.S32.HI R9, RZ, 0x1f, R33 ;  /* 0x0000001fff097819 */ /* 0x001fc80000011421 */
[----:B------:R-:W-:-:S13]  /*0860*/  ISETP.GT.U32.AND.EX P1, PT, R4, R9, PT, P1 ;  /* 0x000000090400720c */ /* 0x000fda0003f24110 */
[----:B------:R-:W-:Y:S05]  /*0870*/  @P1 BRA `(.L_x_7) ;  /* 0xfffffff800bc1947 */ /* 0x000fea000383ffff */
.L_x_3:
[----:B------:R-:W-:Y:S05]  /*0880*/  BSYNC B1 ;  /* 0x0000000000017941 */ /* 0x000fea0003800000 */
.L_x_2:
[----:B------:R-:W-:Y:S01]  /*0890*/  IADD3 R5, PT, PT, R13, R6, RZ ;  /* 0x000000060d057210 */ /* 0x000fe20007ffe0ff */
[----:B------:R-:W-:-:S03]  /*08a0*/  IMAD.U32 R6, RZ, RZ, UR5 ;  /* 0x00000005ff067e24 */ /* 0x000fc6000f8e00ff */
[----:B------:R-:W-:-:S04]  /*08b0*/  ISETP.LT.U32.AND P1, PT, R5, UR4, PT ;  /* 0x0000000405007c0c */ /* 0x000fc8000bf21070 */
[----:B------:R-:W-:Y:S01]  /*08c0*/  ISETP.GT.U32.AND.EX P1, PT, R6, RZ, PT, P1 ;  /* 0x000000ff0600720c */ /* 0x000fe20003f24110 */
[----:B------:R-:W-:-:S12]  /*08d0*/  IMAD.MOV.U32 R6, RZ, RZ, R5 ;  /* 0x000000ffff067224 */ /* 0x000fd800078e0005 */
[----:B------:R-:W-:Y:S05]  /*08e0*/  @P1 BRA `(.L_x_8) ;  /* 0xfffffff800601947 */ /* 0x000fea000383ffff */
.L_x_1:
[----:B------:R-:W-:Y:S05]  /*08f0*/  BSYNC B0 ;  /* 0x0000000000007941 */ /* 0x000fea0003800000 */
.L_x_0:
[----:B------:R-:W-:-:S13]  /*0900*/  ISETP.NE.AND P0, PT, R0, RZ, PT ;  /* 0x000000ff0000720c */ /* 0x000fda0003f05270 */
[----:B------:R-:W-:Y:S05]  /*0910*/  @P0 EXIT ;  /* 0x000000000000094d */ /* 0x000fea0003800000 */
[----:B------:R-:W0:Y:S02]  /*0920*/  LDC.64 R2, c[0x0][0x3a0] ;  /* 0x0000e800ff027b82 */ /* 0x000e240000000a00 */
[----:B0-----:R0:W5:Y:S06]  /*0930*/  LDG.E.64 R4, desc[UR10][R2.64] ;  /* 0x0000000a02047981 */ /* 0x00116c000c1e1b00 */
[----:B------:R-:W1:Y:S01]  /*0940*/  S2UR UR7, SR_CgaCtaId ;  /* 0x00000000000779c3 */ /* 0x000e620000008800 */
[----:B------:R-:W-:Y:S02]  /*0950*/  UMOV UR6, 0x400 ;  /* 0x0000040000067882 */ /* 0x000fe40000000000 */
[----:B-1----:R-:W-:-:S09]  /*0960*/  ULEA UR6, UR7, UR6, 0x18 ;  /* 0x0000000607067291 */ /* 0x002fd2000f8ec0ff */
[----:B0-----:R-:W1:Y:S03]  /*0970*/  LDS.64 R6, [UR6] ;  /* 0x00000006ff067984 */ /* 0x001e660008000a00 */
.L_x_9:
[----:B-1---5:R-:W-:Y:S01]  /*0980*/  DSETP.GT.AND P0, PT, R6, R4, PT ;  /* 0x000000040600722a */ /* 0x022fe20003f04000 */
[----:B------:R-:W-:-:S13]  /*0990*/  YIELD ;  /* 0x0000000000007946 */ /* 0x000fda0003800000 */
[----:B------:R-:W-:Y:S05]  /*09a0*/  @!P0 EXIT ;  /* 0x000000000000894d */ /* 0x000fea0003800000 */
[----:B------:R-:W2:Y:S02]  /*09b0*/  ATOMG.E.CAS.64.STRONG.GPU PT, R8, [R2], R4, R6 ;  /* 0x00000004020873a9 */ /* 0x000ea400001ee506 */
[----:B--2---:R-:W-:Y:S01]  /*09c0*/  ISETP.NE.U32.AND P0, PT, R4, R8, PT ;  /* 0x000000080400720c */ /* 0x004fe20003f05070 */
[----:B------:R-:W-:-:S03]  /*09d0*/  IMAD.MOV.U32 R4, RZ, RZ, R8 ;  /* 0x000000ffff047224 */ /* 0x000fc600078e0008 */
[----:B------:R-:W-:Y:S01]  /*09e0*/  ISETP.NE.AND.EX P0, PT, R5, R9, PT, P0 ;  /* 0x000000090500720c */ /* 0x000fe20003f05300 */
[----:B------:R-:W-:-:S12]  /*09f0*/  IMAD.MOV.U32 R5, RZ, RZ, R9 ;  /* 0x000000ffff057224 */ /* 0x000fd800078e0009 */
[----:B------:R-:W-:Y:S05]  /*0a00*/  @P0 BRA `(.L_x_9) ;  /* 0xfffffffc00dc0947 */ /* 0x000fea000383ffff */
[----:B------:R-:W-:Y:S05]  /*0a10*/  EXIT ;  /* 0x000000000000794d */ /* 0x000fea0003800000 */
.L_x_10:
[----:B------:R-:W-:-:S00]  /*0a20*/  BRA `(.L_x_10) ;  /* 0xfffffffc00fc7947 */ /* 0x000fc0000383ffff */
[----:B------:R-:W-:-:S00]  /*0a30*/  NOP ;  /* 0x0000000000007918 */ /* 0x000fc00000000000 */
        /* <DEDUP_REMOVED lines=12> */
.L_x_11:


//--------------------- .nv.shared._Z15convolution_maxPdS_mmS_ --------------------------
	.section	.nv.shared._Z15convolution_maxPdS_mmS_,"aw",@nobits
	.sectionflags	@""
	.align	8
.nv.shared._Z15convolution_maxPdS_mmS_:
	.zero		1032


//--------------------- .nv.shared.reserved.0     --------------------------
	.section	.nv.shared.reserved.0,"aw",@nobits
	.weak		__nv_reservedSMEM_offset_0_alias
	.size		__nv_reservedSMEM_offset_0_alias, 0, 64
	.other		__nv_reservedSMEM_offset_0_alias,@"STO_CUDA_RESERVED_SHARED STV_DEFAULT"
__nv_reservedSMEM_offset_0_alias:
	.zero		0
	.zero		64


//--------------------- .nv.constant0._Z15convolution_maxPdS_mmS_ --------------------------
	.section	.nv.constant0._Z15convolution_maxPdS_mmS_,"a",@progbits
	.sectionflags	@""
	.align	4
.nv.constant0._Z15convolution_maxPdS_mmS_:
	.zero		936


//--------------------- SYMBOLS --------------------------

	.type		.nv.reservedSmem.offset0,@object
	.size		.nv.reservedSmem.offset0,0x4
	.type		.nv.reservedSmem.cap,@object
	.size		.nv.reservedSmem.cap,0x4
